//
// Generated by NVIDIA NVVM Compiler
//
// Compiler Build ID: CL-36424714
// Cuda compilation tools, release 13.0, V13.0.88
// Based on NVVM 20.0.0
//

.version 9.0
.target sm_100
.address_size 64

	// .globl	snn_forward_kernel

.visible .entry snn_forward_kernel(
	.param .u64 .ptr .align 1 snn_forward_kernel_param_0,
	.param .u64 .ptr .align 1 snn_forward_kernel_param_1,
	.param .u64 .ptr .align 1 snn_forward_kernel_param_2,
	.param .f32 snn_forward_kernel_param_3,
	.param .f32 snn_forward_kernel_param_4,
	.param .u64 snn_forward_kernel_param_5
)
{
	.reg .pred 	%p<3>;
	.reg .b32 	%r<5>;
	.reg .b32 	%f<11>;
	.reg .b64 	%rd<13>;

	ld.param.u64 	%rd2, [snn_forward_kernel_param_0];
	ld.param.u64 	%rd3, [snn_forward_kernel_param_1];
	ld.param.u64 	%rd4, [snn_forward_kernel_param_2];
	ld.param.f32 	%f1, [snn_forward_kernel_param_3];
	ld.param.f32 	%f2, [snn_forward_kernel_param_4];
	ld.param.u64 	%rd5, [snn_forward_kernel_param_5];
	mov.u32 	%r1, %ctaid.x;
	mov.u32 	%r2, %ntid.x;
	mov.u32 	%r3, %tid.x;
	mad.lo.s32 	%r4, %r1, %r2, %r3;
	cvt.u64.u32 	%rd1, %r4;
	setp.le.u64 	%p1, %rd5, %rd1;
	@%p1 bra 	$L__BB0_2;
	cvta.to.global.u64 	%rd6, %rd2;
	cvta.to.global.u64 	%rd7, %rd4;
	cvta.to.global.u64 	%rd8, %rd3;
	shl.b64 	%rd9, %rd1, 2;
	add.s64 	%rd10, %rd6, %rd9;
	ld.global.f32 	%f3, [%rd10];
	setp.gt.f32 	%p2, %f3, %f1;
	selp.f32 	%f4, 0f3F800000, 0f00000000, %p2;
	add.s64 	%rd11, %rd7, %rd9;
	st.global.f32 	[%rd11], %f4;
	add.s64 	%rd12, %rd8, %rd9;
	ld.global.f32 	%f5, [%rd12];
	ld.global.f32 	%f6, [%rd10];
	fma.rn.f32 	%f7, %f2, %f6, %f5;
	mul.f32 	%f8, %f2, %f4;
	mul.f32 	%f9, %f1, %f8;
	sub.f32 	%f10, %f7, %f9;
	st.global.f32 	[%rd10], %f10;
$L__BB0_2:
	ret;

}


// ===== COMPILED SASS (sm_100) =====

	.target	sm_100

	.elftype	@"ET_EXEC"


//--------------------- .note.nv.tkinfo           --------------------------
	.section	.note.nv.tkinfo,"",@"SHT_NOTE"
	.sectionflags	@"SHF_NOTE_NV_TKINFO"
	.tkinfo
        /*0018*/ 	.word	0x00000002
        /*0030*/ 	.string	""
        /*0030*/ 	.string	"ptxas"
        /*0030*/ 	.string	"Cuda compilation tools, release 13.0, V13.0.88"
        /*0030*/ 	.string	"Build cuda_13.0.r13.0/compiler.36424714_0"
        /*0030*/ 	.string	"-arch sm_100 -m 64 "



//--------------------- .note.nv.cuinfo           --------------------------
	.section	.note.nv.cuinfo,"",@"SHT_NOTE"
	.sectionflags	@"SHF_NOTE_NV_CUINFO"
        /*0018*/ 	.short	0x0002
        /*001a*/ 	.short	0x0064
        /*001c*/ 	.short	0x0082
	.zero		2


//--------------------- .nv.info                  --------------------------
	.section	.nv.info,"",@"SHT_CUDA_INFO"
	.align	4


	//----- nvinfo : EIATTR_REGCOUNT
	.align		4
        /*0000*/ 	.byte	0x04, 0x2f
        /*0002*/ 	.short	(.L_1 - .L_0)
	.align		4
.L_0:
        /*0004*/ 	.word	index@(snn_forward_kernel)
        /*0008*/ 	.word	0x0000000e


	//----- nvinfo : EIATTR_FRAME_SIZE
	.align		4
.L_1:
        /*000c*/ 	.byte	0x04, 0x11
        /*000e*/ 	.short	(.L_3 - .L_2)
	.align		4
.L_2:
        /*0010*/ 	.word	index@(snn_forward_kernel)
        /*0014*/ 	.word	0x00000000


	//----- nvinfo : EIATTR_MIN_STACK_SIZE
	.align		4
.L_3:
        /*0018*/ 	.byte	0x04, 0x12
        /*001a*/ 	.short	(.L_5 - .L_4)
	.align		4
.L_4:
        /*001c*/ 	.word	index@(snn_forward_kernel)
        /*0020*/ 	.word	0x00000000
.L_5:


//--------------------- .nv.compat                --------------------------
	.section	.nv.compat,"",@"SHT_CUDA_COMPAT_INFO"
	.align	4
        /*0000*/ 	.byte	0x02, 0x09, 0x00, 0x00, 0x02, 0x02, 0x01, 0x00, 0x02, 0x05, 0x05, 0x00, 0x03, 0x07, 0x01, 0x01
        /*0010*/ 	.byte	0x02, 0x03, 0x00, 0x00, 0x02, 0x06, 0x01, 0x00, 0x04, 0x0b, 0x08, 0x00, 0x09, 0x00, 0x00, 0x00
        /*0020*/ 	.byte	0x00, 0x00, 0x00, 0x00


//--------------------- .nv.info.snn_forward_kernel --------------------------
	.section	.nv.info.snn_forward_kernel,"",@"SHT_CUDA_INFO"
	.sectionflags	@""
	.align	4


	//----- nvinfo : EIATTR_CUDA_API_VERSION
	.align		4
        /*0000*/ 	.byte	0x04, 0x37
        /*0002*/ 	.short	(.L_7 - .L_6)
.L_6:
        /*0004*/ 	.word	0x00000082


	//----- nvinfo : EIATTR_KPARAM_INFO
	.align		4
.L_7:
        /*0008*/ 	.byte	0x04, 0x17
        /*000a*/ 	.short	(.L_9 - .L_8)
.L_8:
        /*000c*/ 	.word	0x00000000
        /*0010*/ 	.short	0x0005
        /*0012*/ 	.short	0x0020
        /*0014*/ 	.byte	0x00, 0xf0, 0x21, 0x00


	//----- nvinfo : EIATTR_KPARAM_INFO
	.align		4
.L_9:
        /*0018*/ 	.byte	0x04, 0x17
        /*001a*/ 	.short	(.L_11 - .L_10)
.L_10:
        /*001c*/ 	.word	0x00000000
        /*0020*/ 	.short	0x0004
        /*0022*/ 	.short	0x001c
        /*0024*/ 	.byte	0x00, 0xf0, 0x11, 0x00


	//----- nvinfo : EIATTR_KPARAM_INFO
	.align		4
.L_11:
        /*0028*/ 	.byte	0x04, 0x17
        /*002a*/ 	.short	(.L_13 - .L_12)
.L_12:
        /*002c*/ 	.word	0x00000000
        /*0030*/ 	.short	0x0003
        /*0032*/ 	.short	0x0018
        /*0034*/ 	.byte	0x00, 0xf0, 0x11, 0x00


	//----- nvinfo : EIATTR_KPARAM_INFO
	.align		4
.L_13:
        /*0038*/ 	.byte	0x04, 0x17
        /*003a*/ 	.short	(.L_15 - .L_14)
.L_14:
        /*003c*/ 	.word	0x00000000
        /*0040*/ 	.short	0x0002
        /*0042*/ 	.short	0x0010
        /*0044*/ 	.byte	0x00, 0xf5, 0x21, 0x00


	//----- nvinfo : EIATTR_KPARAM_INFO
	.align		4
.L_15:
        /*0048*/ 	.byte	0x04, 0x17
        /*004a*/ 	.short	(.L_17 - .L_16)
.L_16:
        /*004c*/ 	.word	0x00000000
        /*0050*/ 	.short	0x0001
        /*0052*/ 	.short	0x0008
        /*0054*/ 	.byte	0x00, 0xf5, 0x21, 0x00


	//----- nvinfo : EIATTR_KPARAM_INFO
	.align		4
.L_17:
        /*0058*/ 	.byte	0x04, 0x17
        /*005a*/ 	.short	(.L_19 - .L_18)
.L_18:
        /*005c*/ 	.word	0x00000000
        /*0060*/ 	.short	0x0000
        /*0062*/ 	.short	0x0000
        /*0064*/ 	.byte	0x00, 0xf5, 0x21, 0x00


	//----- nvinfo : EIATTR_SPARSE_MMA_MASK
	.align		4
.L_19:
        /*0068*/ 	.byte	0x03, 0x50
        /*006a*/ 	.short	0x0000


	//----- nvinfo : EIATTR_MAXREG_COUNT
	.align		4
        /*006c*/ 	.byte	0x03, 0x1b
        /*006e*/ 	.short	0x00ff


	//----- nvinfo : EIATTR_MERCURY_ISA_VERSION
	.align		4
        /*0070*/ 	.byte	0x03, 0x5f
        /*0072*/ 	.short	0x0101


	//----- nvinfo : EIATTR_VRC_CTA_INIT_COUNT
	.align		4
        /*0074*/ 	.byte	0x02, 0x4a
	.zero		1
	.zero		1


	//----- nvinfo : EIATTR_EXIT_INSTR_OFFSETS
	.align		4
        /*0078*/ 	.byte	0x04, 0x1c
        /*007a*/ 	.short	(.L_21 - .L_20)


	//   ....[0]....
.L_20:
        /*007c*/ 	.word	0x00000080


	//   ....[1]....
        /*0080*/ 	.word	0x000001d0


	//----- nvinfo : EIATTR_CBANK_PARAM_SIZE
	.align		4
.L_21:
        /*0084*/ 	.byte	0x03, 0x19
        /*0086*/ 	.short	0x0028


	//----- nvinfo : EIATTR_PARAM_CBANK
	.align		4
        /*0088*/ 	.byte	0x04, 0x0a
        /*008a*/ 	.short	(.L_23 - .L_22)
	.align		4
.L_22:
        /*008c*/ 	.word	index@(.nv.constant0.snn_forward_kernel)
        /*0090*/ 	.short	0x0380
        /*0092*/ 	.short	0x0028


	//----- nvinfo : EIATTR_SW_WAR
	.align		4
.L_23:
        /*0094*/ 	.byte	0x04, 0x36
        /*0096*/ 	.short	(.L_25 - .L_24)
.L_24:
        /*0098*/ 	.word	0x00000008
.L_25:


//--------------------- .nv.callgraph             --------------------------
	.section	.nv.callgraph,"",@"SHT_CUDA_CALLGRAPH"
	.align	4
	.sectionentsize	8
	.align		4
        /*0000*/ 	.word	0x00000000
	.align		4
        /*0004*/ 	.word	0xffffffff
	.align		4
        /*0008*/ 	.word	0x00000000
	.align		4
        /*000c*/ 	.word	0xfffffffe
	.align		4
        /*0010*/ 	.word	0x00000000
	.align		4
        /*0014*/ 	.word	0xfffffffd
	.align		4
        /*0018*/ 	.word	0x00000000
	.align		4
        /*001c*/ 	.word	0xfffffffc


//--------------------- .text.snn_forward_kernel  --------------------------
	.section	.text.snn_forward_kernel,"ax",@progbits
	.align	128
        .global         snn_forward_kernel
        .type           snn_forward_kernel,@function
        .size           snn_forward_kernel,(.L_x_1 - snn_forward_kernel)
        .other          snn_forward_kernel,@"STO_CUDA_ENTRY STV_DEFAULT"
snn_forward_kernel:
.text.snn_forward_kernel:
[----:B------:R-:W-:Y:S01]  /*0000*/  LDC R1, c[0x0][0x37c] ;  /* 0x0000df00ff017b82 */ /* 0x000fe20000000800 */
[----:B------:R-:W0:Y:S07]  /*0010*/  S2R R3, SR_TID.X ;  /* 0x0000000000037919 */ /* 0x000e2e0000002100 */
[----:B------:R-:W0:Y:S01]  /*0020*/  S2UR UR4, SR_CTAID.X ;  /* 0x00000000000479c3 */ /* 0x000e220000002500 */
[----:B------:R-:W1:Y:S07]  /*0030*/  LDCU.64 UR6, c[0x0][0x3a0] ;  /* 0x00007400ff0677ac */ /* 0x000e6e0008000a00 */
[----:B------:R-:W0:Y:S02]  /*0040*/  LDC R0, c[0x0][0x360] ;  /* 0x0000d800ff007b82 */ /* 0x000e240000000800 */
[----:B0-----:R-:W-:-:S05]  /*0050*/  IMAD R0, R0, UR4, R3 ;  /* 0x0000000400007c24 */ /* 0x001fca000f8e0203 */
[----:B-1----:R-:W-:-:S04]  /*0060*/  ISETP.GE.U32.AND P0, PT, R0, UR6, PT ;  /* 0x0000000600007c0c */ /* 0x002fc8000bf06070 */
[----:B------:R-:W-:-:S13]  /*0070*/  ISETP.GE.U32.AND.EX P0, PT, RZ, UR7, PT, P0 ;  /* 0x00000007ff007c0c */ /* 0x000fda000bf06100 */
[----:B------:R-:W-:Y:S05]  /*0080*/  @P0 EXIT ;  /* 0x000000000000094d */ /* 0x000fea0003800000 */
[----:B------:R-:W0:Y:S01]  /*0090*/  LDCU.128 UR8, c[0x0][0x380] ;  /* 0x00007000ff0877ac */ /* 0x000e220008000c00 */
[----:B------:R-:W-:Y:S01]  /*00a0*/  IMAD.SHL.U32 R6, R0, 0x4, RZ ;  /* 0x0000000400067824 */ /* 0x000fe200078e00ff */
[----:B------:R-:W-:Y:S01]  /*00b0*/  SHF.R.U32.HI R7, RZ, 0x1e, R0 ;  /* 0x0000001eff077819 */ /* 0x000fe20000011600 */
[----:B------:R-:W1:Y:S01]  /*00c0*/  LDCU.64 UR4, c[0x0][0x358] ;  /* 0x00006b00ff0477ac */ /* 0x000e620008000a00 */
[----:B------:R-:W2:Y:S02]  /*00d0*/  LDCU.128 UR12, c[0x0][0x390] ;  /* 0x00007200ff0c77ac */ /* 0x000ea40008000c00 */
[----:B0-----:R-:W-:-:S04]  /*00e0*/  IADD3 R2, P0, PT, R6, UR8, RZ ;  /* 0x0000000806027c10 */ /* 0x001fc8000ff1e0ff */
[----:B------:R-:W-:-:S05]  /*00f0*/  IADD3.X R3, PT, PT, R7, UR9, RZ, P0, !PT ;  /* 0x0000000907037c10 */ /* 0x000fca00087fe4ff */
[----:B-1----:R-:W3:Y:S01]  /*0100*/  LDG.E R0, desc[UR4][R2.64] ;  /* 0x0000000402007981 */ /* 0x002ee2000c1e1900 */
[C---:B--2---:R-:W-:Y:S02]  /*0110*/  IADD3 R4, P0, PT, R6.reuse, UR12, RZ ;  /* 0x0000000c06047c10 */ /* 0x044fe4000ff1e0ff */
[----:B------:R-:W-:Y:S02]  /*0120*/  IADD3 R6, P1, PT, R6, UR10, RZ ;  /* 0x0000000a06067c10 */ /* 0x000fe4000ff3e0ff */
[C---:B------:R-:W-:Y:S02]  /*0130*/  IADD3.X R5, PT, PT, R7.reuse, UR13, RZ, P0, !PT ;  /* 0x0000000d07057c10 */ /* 0x040fe400087fe4ff */
[----:B------:R-:W-:Y:S02]  /*0140*/  IADD3.X R7, PT, PT, R7, UR11, RZ, P1, !PT ;  /* 0x0000000b07077c10 */ /* 0x000fe40008ffe4ff */
[----:B---3--:R-:W-:-:S05]  /*0150*/  FSET.BF.GT.AND R9, R0, UR14, PT ;  /* 0x0000000e00097c0a */ /* 0x008fca000b804000 */
[----:B------:R-:W-:Y:S04]  /*0160*/  STG.E desc[UR4][R4.64], R9 ;  /* 0x0000000904007986 */ /* 0x000fe8000c101904 */
[----:B------:R-:W2:Y:S04]  /*0170*/  LDG.E R6, desc[UR4][R6.64] ;  /* 0x0000000406067981 */ /* 0x000ea8000c1e1900 */
[----:B------:R-:W2:Y:S01]  /*0180*/  LDG.E R11, desc[UR4][R2.64] ;  /* 0x00000004020b7981 */ /* 0x000ea2000c1e1900 */
[----:B------:R-:W-:Y:S01]  /*0190*/  FMUL R0, R9, UR15 ;  /* 0x0000000f09007c20 */ /* 0x000fe20008400000 */
[----:B--2---:R-:W-:-:S04]  /*01a0*/  FFMA R11, R11, UR15, R6 ;  /* 0x0000000f0b0b7c23 */ /* 0x004fc80008000006 */
[----:B------:R-:W-:-:S05]  /*01b0*/  FFMA R11, -R0, UR14, R11 ;  /* 0x0000000e000b7c23 */ /* 0x000fca000800010b */
[----:B------:R-:W-:Y:S01]  /*01c0*/  STG.E desc[UR4][R2.64], R11 ;  /* 0x0000000b02007986 */ /* 0x000fe2000c101904 */
[----:B------:R-:W-:Y:S05]  /*01d0*/  EXIT ;  /* 0x000000000000794d */ /* 0x000fea0003800000 */
.L_x_0:
[----:B------:R-:W-:-:S00]  /*01e0*/  BRA `(.L_x_0) ;  /* 0xfffffffc00fc7947 */ /* 0x000fc0000383ffff */
[----:B------:R-:W-:-:S00]  /*01f0*/  NOP ;  /* 0x0000000000007918 */ /* 0x000fc00000000000 */
        /* <DEDUP_REMOVED lines=8> */
.L_x_1:


//--------------------- .nv.shared.reserved.0     --------------------------
	.section	.nv.shared.reserved.0,"aw",@nobits
	.weak		__nv_reservedSMEM_offset_0_alias
	.size		__nv_reservedSMEM_offset_0_alias, 0, 64
	.other		__nv_reservedSMEM_offset_0_alias,@"STO_CUDA_RESERVED_SHARED STV_DEFAULT"
__nv_reservedSMEM_offset_0_alias:
	.zero		0
	.zero		64


//--------------------- .nv.constant0.snn_forward_kernel --------------------------
	.section	.nv.constant0.snn_forward_kernel,"a",@progbits
	.sectionflags	@""
	.align	4
.nv.constant0.snn_forward_kernel:
	.zero		936


//--------------------- SYMBOLS --------------------------

	.type		.nv.reservedSmem.offset0,@object
	.size		.nv.reservedSmem.offset0,0x4
